	.headerflags	@"EF_CUDA_TEXMODE_UNIFIED EF_CUDA_64BIT_ADDRESS EF_CUDA_ACCELERATORS EF_CUDA_SM90 EF_CUDA_VIRTUAL_SM(EF_CUDA_SM90)"
	.elftype	@"ET_EXEC"


//--------------------- .nv.info                  --------------------------
	.section	.nv.info,"",@"SHT_CUDA_INFO"
	.align	4


	//----- nvinfo : EIATTR_REGCOUNT
	.align		4
        /*0000*/ 	.byte	0x04, 0x2f
        /*0002*/ 	.short	(.L_3 - .L_2)
	.align		4
.L_2:
        /*0004*/ 	.word	index@(triton_poi_fused__native_batch_norm_legit_no_training_convolution_relu_5)
        /*0008*/ 	.word	0x00000016


	//----- nvinfo : EIATTR_MIN_STACK_SIZE
	.align		4
.L_3:
        /*000c*/ 	.byte	0x04, 0x12
        /*000e*/ 	.short	(.L_5 - .L_4)
	.align		4
.L_4:
        /*0010*/ 	.word	index@(triton_poi_fused__native_batch_norm_legit_no_training_convolution_relu_5)
        /*0014*/ 	.word	0x00000000


	//----- nvinfo : EIATTR_FRAME_SIZE
	.align		4
.L_5:
        /*0018*/ 	.byte	0x04, 0x11
        /*001a*/ 	.short	(.L_7 - .L_6)
	.align		4
.L_6:
        /*001c*/ 	.word	index@(triton_poi_fused__native_batch_norm_legit_no_training_convolution_relu_5)
        /*0020*/ 	.word	0x00000000


	//----- nvinfo : EIATTR_MIN_STACK_SIZE
	.align		4
.L_7:
        /*0024*/ 	.byte	0x04, 0x12
        /*0026*/ 	.short	(.L_9 - .L_8)
	.align		4
.L_8:
        /*0028*/ 	.word	index@(triton_poi_fused__native_batch_norm_legit_no_training_convolution_relu_5)
        /*002c*/ 	.word	0x00000000
.L_9:


//--------------------- .nv.info.triton_poi_fused__native_batch_norm_legit_no_training_convolution_relu_5 --------------------------
	.section	.nv.info.triton_poi_fused__native_batch_norm_legit_no_training_convolution_relu_5,"",@"SHT_CUDA_INFO"
	.sectionflags	@""
	.align	4


	//----- nvinfo : EIATTR_CUDA_API_VERSION
	.align		4
        /*0000*/ 	.byte	0x04, 0x37
        /*0002*/ 	.short	(.L_11 - .L_10)
.L_10:
        /*0004*/ 	.word	0x0000007c


	//----- nvinfo : EIATTR_KPARAM_INFO
	.align		4
.L_11:
        /*0008*/ 	.byte	0x04, 0x17
        /*000a*/ 	.short	(.L_13 - .L_12)
.L_12:
        /*000c*/ 	.word	0x00000000
        /*0010*/ 	.short	0x0007
        /*0012*/ 	.short	0x0038
        /*0014*/ 	.byte	0x00, 0xf0, 0x11, 0x00


	//----- nvinfo : EIATTR_KPARAM_INFO
	.align		4
.L_13:
        /*0018*/ 	.byte	0x04, 0x17
        /*001a*/ 	.short	(.L_15 - .L_14)
.L_14:
        /*001c*/ 	.word	0x00000000
        /*0020*/ 	.short	0x0006
        /*0022*/ 	.short	0x0030
        /*0024*/ 	.byte	0x00, 0xf4, 0x21, 0x00


	//----- nvinfo : EIATTR_KPARAM_INFO
	.align		4
.L_15:
        /*0028*/ 	.byte	0x04, 0x17
        /*002a*/ 	.short	(.L_17 - .L_16)
.L_16:
        /*002c*/ 	.word	0x00000000
        /*0030*/ 	.short	0x0005
        /*0032*/ 	.short	0x0028
        /*0034*/ 	.byte	0x00, 0xf4, 0x21, 0x00


	//----- nvinfo : EIATTR_KPARAM_INFO
	.align		4
.L_17:
        /*0038*/ 	.byte	0x04, 0x17
        /*003a*/ 	.short	(.L_19 - .L_18)
.L_18:
        /*003c*/ 	.word	0x00000000
        /*0040*/ 	.short	0x0004
        /*0042*/ 	.short	0x0020
        /*0044*/ 	.byte	0x00, 0xf4, 0x21, 0x00


	//----- nvinfo : EIATTR_KPARAM_INFO
	.align		4
.L_19:
        /*0048*/ 	.byte	0x04, 0x17
        /*004a*/ 	.short	(.L_21 - .L_20)
.L_20:
        /*004c*/ 	.word	0x00000000
        /*0050*/ 	.short	0x0003
        /*0052*/ 	.short	0x0018
        /*0054*/ 	.byte	0x00, 0xf4, 0x21, 0x00


	//----- nvinfo : EIATTR_KPARAM_INFO
	.align		4
.L_21:
        /*0058*/ 	.byte	0x04, 0x17
        /*005a*/ 	.short	(.L_23 - .L_22)
.L_22:
        /*005c*/ 	.word	0x00000000
        /*0060*/ 	.short	0x0002
        /*0062*/ 	.short	0x0010
        /*0064*/ 	.byte	0x00, 0xf4, 0x21, 0x00


	//----- nvinfo : EIATTR_KPARAM_INFO
	.align		4
.L_23:
        /*0068*/ 	.byte	0x04, 0x17
        /*006a*/ 	.short	(.L_25 - .L_24)
.L_24:
        /*006c*/ 	.word	0x00000000
        /*0070*/ 	.short	0x0001
        /*0072*/ 	.short	0x0008
        /*0074*/ 	.byte	0x00, 0xf4, 0x21, 0x00


	//----- nvinfo : EIATTR_KPARAM_INFO
	.align		4
.L_25:
        /*0078*/ 	.byte	0x04, 0x17
        /*007a*/ 	.short	(.L_27 - .L_26)
.L_26:
        /*007c*/ 	.word	0x00000000
        /*0080*/ 	.short	0x0000
        /*0082*/ 	.short	0x0000
        /*0084*/ 	.byte	0x00, 0xf4, 0x21, 0x00


	//----- nvinfo : EIATTR_SPARSE_MMA_MASK
	.align		4
.L_27:
        /*0088*/ 	.byte	0x03, 0x50
        /*008a*/ 	.short	0x0000


	//----- nvinfo : EIATTR_MAXREG_COUNT
	.align		4
        /*008c*/ 	.byte	0x03, 0x1b
        /*008e*/ 	.short	0x00ff


	//----- nvinfo : EIATTR_EXIT_INSTR_OFFSETS
	.align		4
        /*0090*/ 	.byte	0x04, 0x1c
        /*0092*/ 	.short	(.L_29 - .L_28)


	//   ....[0]....
.L_28:
        /*0094*/ 	.word	0x000003b0


	//----- nvinfo : EIATTR_REQNTID
	.align		4
.L_29:
        /*0098*/ 	.byte	0x04, 0x10
        /*009a*/ 	.short	(.L_31 - .L_30)
.L_30:
        /*009c*/ 	.word	0x00000080
        /*00a0*/ 	.word	0x00000001
        /*00a4*/ 	.word	0x00000001


	//----- nvinfo : EIATTR_CBANK_PARAM_SIZE
	.align		4
.L_31:
        /*00a8*/ 	.byte	0x03, 0x19
        /*00aa*/ 	.short	0x003c


	//----- nvinfo : EIATTR_PARAM_CBANK
	.align		4
        /*00ac*/ 	.byte	0x04, 0x0a
        /*00ae*/ 	.short	(.L_33 - .L_32)
	.align		4
.L_32:
        /*00b0*/ 	.word	index@(.nv.constant0.triton_poi_fused__native_batch_norm_legit_no_training_convolution_relu_5)
        /*00b4*/ 	.short	0x0210
        /*00b6*/ 	.short	0x003c


	//----- nvinfo : EIATTR_SW_WAR
	.align		4
.L_33:
        /*00b8*/ 	.byte	0x04, 0x36
        /*00ba*/ 	.short	(.L_35 - .L_34)
.L_34:
        /*00bc*/ 	.word	0x00000008
.L_35:


//--------------------- .nv.callgraph             --------------------------
	.section	.nv.callgraph,"",@"SHT_CUDA_CALLGRAPH"
	.align	4
	.sectionentsize	8
	.align		4
        /*0000*/ 	.word	0x00000000
	.align		4
        /*0004*/ 	.word	0xffffffff
	.align		4
        /*0008*/ 	.word	0x00000000
	.align		4
        /*000c*/ 	.word	0xfffffffe
	.align		4
        /*0010*/ 	.word	0x00000000
	.align		4
        /*0014*/ 	.word	0xfffffffd
	.align		4
        /*0018*/ 	.word	0x00000000
	.align		4
        /*001c*/ 	.word	0xfffffffc


//--------------------- .nv.constant4             --------------------------
	.section	.nv.constant4,"a",@progbits
	.align	8
	.align		8
.nv.constant4:
        /*0000*/ 	.dword	_$_str
	.align		8
        /*0008*/ 	.dword	_$_str_$_2


//--------------------- .text.triton_poi_fused__native_batch_norm_legit_no_training_convolution_relu_5 --------------------------
	.section	.text.triton_poi_fused__native_batch_norm_legit_no_training_convolution_relu_5,"ax",@progbits
	.align	128
        .global         triton_poi_fused__native_batch_norm_legit_no_training_convolution_relu_5
        .type           triton_poi_fused__native_batch_norm_legit_no_training_convolution_relu_5,@function
        .size           triton_poi_fused__native_batch_norm_legit_no_training_convolution_relu_5,(.L_x_1 - triton_poi_fused__native_batch_norm_legit_no_training_convolution_relu_5)
        .other          triton_poi_fused__native_batch_norm_legit_no_training_convolution_relu_5,@"STO_CUDA_ENTRY STV_DEFAULT"
triton_poi_fused__native_batch_norm_legit_no_training_convolution_relu_5:
.text.triton_poi_fused__native_batch_norm_legit_no_training_convolution_relu_5:
[----:B------:R-:W-:Y:S01]  /*0000*/  LDC R1, c[0x0][0x28] ;  /* 0x00000a00ff017b82 */ /* 0x000fe20000000800 */
[----:B------:R-:W1:Y:S07]  /*0010*/  S2R R0, SR_TID.X ;  /* 0x0000000000007919 */ /* 0x000e6e0000002100 */
[----:B------:R-:W2:Y:S01]  /*0020*/  LDC.64 R14, c[0x0][0x228] ;  /* 0x00008a00ff0e7b82 */ /* 0x000ea20000000a00 */
[----:B------:R-:W-:Y:S01]  /*0030*/  ULDC.64 UR4, c[0x0][0x208] ;  /* 0x0000820000047ab9 */ /* 0x000fe20000000a00 */
[----:B------:R-:W3:Y:S06]  /*0040*/  S2R R5, SR_CTAID.X ;  /* 0x0000000000057919 */ /* 0x000eec0000002500 */
[----:B------:R-:W4:Y:S08]  /*0050*/  LDC.64 R10, c[0x0][0x218] ;  /* 0x00008600ff0a7b82 */ /* 0x000f300000000a00 */
[----:B------:R-:W5:Y:S08]  /*0060*/  LDC.64 R12, c[0x0][0x220] ;  /* 0x00008800ff0c7b82 */ /* 0x000f700000000a00 */
[----:B------:R-:W5:Y:S01]  /*0070*/  LDC.64 R16, c[0x0][0x230] ;  /* 0x00008c00ff107b82 */ /* 0x000f620000000a00 */
[----:B-1----:R-:W-:-:S02]  /*0080*/  SHF.L.U32 R0, R0, 0x1, RZ ;  /* 0x0000000100007819 */ /* 0x002fc400000006ff */
[----:B---3--:R-:W-:Y:S02]  /*0090*/  SHF.R.S32.HI R3, RZ, 0x17, R5 ;  /* 0x00000017ff037819 */ /* 0x008fe40000011405 */
[----:B------:R-:W-:Y:S02]  /*00a0*/  LOP3.LUT R0, R0, 0xfe, RZ, 0xc0, !PT ;  /* 0x000000fe00007812 */ /* 0x000fe400078ec0ff */
[----:B------:R-:W-:Y:S02]  /*00b0*/  SGXT R3, R3, 0x1 ;  /* 0x000000010303781a */ /* 0x000fe40000000200 */
[----:B------:R-:W-:Y:S02]  /*00c0*/  LEA R0, R5, R0, 0x8 ;  /* 0x0000000005007211 */ /* 0x000fe400078e40ff */
[----:B------:R-:W1:Y:S02]  /*00d0*/  LDC.64 R4, c[0x0][0x238] ;  /* 0x00008e00ff047b82 */ /* 0x000e640000000a00 */
[----:B------:R-:W-:-:S04]  /*00e0*/  LEA.HI R3, R3, R0, RZ, 0x8 ;  /* 0x0000000003037211 */ /* 0x000fc800078f40ff */
[----:B------:R-:W-:-:S04]  /*00f0*/  SHF.R.S32.HI R3, RZ, 0x8, R3 ;  /* 0x00000008ff037819 */ /* 0x000fc80000011403 */
[----:B------:R-:W-:-:S04]  /*0100*/  LEA.HI R2, R3, R3, RZ, 0x6 ;  /* 0x0000000303027211 */ /* 0x000fc800078f30ff */
[----:B------:R-:W-:-:S04]  /*0110*/  LOP3.LUT R2, R2, 0xffffffc0, RZ, 0xc0, !PT ;  /* 0xffffffc002027812 */ /* 0x000fc800078ec0ff */
[----:B------:R-:W-:Y:S02]  /*0120*/  IADD3 R19, R3, -R2, RZ ;  /* 0x8000000203137210 */ /* 0x000fe40007ffe0ff */
[----:B------:R-:W3:Y:S03]  /*0130*/  LDC.64 R2, c[0x0][0x210] ;  /* 0x00008400ff027b82 */ /* 0x000ee60000000a00 */
[----:B--2---:R-:W-:-:S05]  /*0140*/  IMAD.WIDE R14, R19, 0x4, R14 ;  /* 0x00000004130e7825 */ /* 0x004fca00078e020e */
[----:B------:R2:W2:Y:S01]  /*0150*/  LDG.E.EL R18, desc[UR4][R14.64] ;  /* 0x000000040e127981 */ /* 0x0004a2000c2e1900 */
[----:B----4-:R-:W-:-:S04]  /*0160*/  IMAD.WIDE R10, R19, 0x4, R10 ;  /* 0x00000004130a7825 */ /* 0x010fc800078e020a */
[----:B-----5:R-:W-:Y:S01]  /*0170*/  IMAD.WIDE R12, R19, 0x4, R12 ;  /* 0x00000004130c7825 */ /* 0x020fe200078e020c */
[----:B------:R4:W5:Y:S04]  /*0180*/  LDG.E.EL R8, desc[UR4][R10.64] ;  /* 0x000000040a087981 */ /* 0x000968000c2e1900 */
[----:B------:R-:W5:Y:S01]  /*0190*/  LDG.E.EL R9, desc[UR4][R12.64] ;  /* 0x000000040c097981 */ /* 0x000f62000c2e1900 */
[----:B---3--:R-:W-:-:S05]  /*01a0*/  IMAD.WIDE R2, R0, 0x4, R2 ;  /* 0x0000000400027825 */ /* 0x008fca00078e0202 */
[----:B------:R-:W5:Y:S01]  /*01b0*/  LDG.E.64 R6, desc[UR4][R2.64] ;  /* 0x0000000402067981 */ /* 0x000f62000c1e1b00 */
[----:B0-2---:R-:W-:-:S04]  /*01c0*/  IMAD.WIDE R14, R19, 0x4, R16 ;  /* 0x00000004130e7825 */ /* 0x005fc800078e0210 */
[----:B-1----:R-:W-:Y:S02]  /*01d0*/  IMAD.WIDE R16, R19, 0x4, R4 ;  /* 0x0000000413107825 */ /* 0x002fe400078e0204 */
[----:B------:R-:W2:Y:S01]  /*01e0*/  LDG.E.EL R14, desc[UR4][R14.64] ;  /* 0x000000040e0e7981 */ /* 0x000ea2000c2e1900 */
[----:B----4-:R-:W-:Y:S01]  /*01f0*/  HFMA2.MMA R10, -RZ, RZ, 1.625, 0 ;  /* 0x3e800000ff0a7435 */ /* 0x010fe200000001ff */
[----:B------:R-:W0:Y:S02]  /*0200*/  LDC.64 R4, c[0x0][0x240] ;  /* 0x00009000ff047b82 */ /* 0x000e240000000a00 */
[----:B------:R-:W2:Y:S01]  /*0210*/  LDG.E.EL R17, desc[UR4][R16.64] ;  /* 0x0000000410117981 */ /* 0x000ea2000c2e1900 */
[----:B0-----:R-:W-:-:S04]  /*0220*/  IMAD.WIDE R4, R0, 0x4, R4 ;  /* 0x0000000400047825 */ /* 0x001fc800078e0204 */
[----:B------:R-:W-:-:S04]  /*0230*/  FADD R18, R18, 9.9999997473787516356e-06 ;  /* 0x3727c5ac12127421 */ /* 0x000fc80000000000 */
[----:B------:R-:W0:Y:S02]  /*0240*/  MUFU.SQRT R19, R18 ;  /* 0x0000001200137308 */ /* 0x000e240000002000 */
[C---:B0-----:R-:W-:Y:S02]  /*0250*/  FSETP.GT.AND P0, PT, R19.reuse, 8.50705917302346158658e+37, PT ;  /* 0x7e8000001300780b */ /* 0x041fe40003f04000 */
[----:B------:R-:W-:-:S11]  /*0260*/  FSETP.GEU.AND P1, PT, R19, 1.175494350822287508e-38, PT ;  /* 0x008000001300780b */ /* 0x000fd60003f2e000 */
[----:B------:R-:W-:-:S04]  /*0270*/  @P0 FMUL R19, R19, 0.25 ;  /* 0x3e80000013130820 */ /* 0x000fc80000400000 */
[----:B------:R-:W-:-:S06]  /*0280*/  @!P1 FMUL R19, R19, 16777216 ;  /* 0x4b80000013139820 */ /* 0x000fcc0000400000 */
[----:B------:R-:W0:Y:S01]  /*0290*/  MUFU.RCP R19, R19 ;  /* 0x0000001300137308 */ /* 0x000e220000001000 */
[----:B------:R-:W-:Y:S01]  /*02a0*/  FSEL R10, R10, 1, P0 ;  /* 0x3f8000000a0a7808 */ /* 0x000fe20000000000 */
[--C-:B-----5:R-:W-:Y:S01]  /*02b0*/  FADD R6, R6, R8.reuse ;  /* 0x0000000806067221 */ /* 0x120fe20000000000 */
[----:B------:R-:W-:-:S03]  /*02c0*/  FADD R7, R7, R8 ;  /* 0x0000000807077221 */ /* 0x000fc60000000000 */
[----:B------:R-:W-:Y:S01]  /*02d0*/  @!P1 FMUL R10, R10, 16777216 ;  /* 0x4b8000000a0a9820 */ /* 0x000fe20000400000 */
[C---:B------:R-:W-:Y:S01]  /*02e0*/  FADD R8, -R9.reuse, R6 ;  /* 0x0000000609087221 */ /* 0x040fe20000000100 */
[----:B------:R-:W-:Y:S02]  /*02f0*/  FADD R9, -R9, R7 ;  /* 0x0000000709097221 */ /* 0x000fe40000000100 */
[----:B0-----:R-:W-:-:S04]  /*0300*/  FMUL R10, R19, R10 ;  /* 0x0000000a130a7220 */ /* 0x001fc80000400000 */
[-C--:B------:R-:W-:Y:S01]  /*0310*/  FMUL R8, R8, R10.reuse ;  /* 0x0000000a08087220 */ /* 0x080fe20000400000 */
[----:B------:R-:W-:-:S03]  /*0320*/  FMUL R10, R9, R10 ;  /* 0x0000000a090a7220 */ /* 0x000fc60000400000 */
[C-C-:B--2---:R-:W-:Y:S01]  /*0330*/  FFMA R8, R14.reuse, R8, R17.reuse ;  /* 0x000000080e087223 */ /* 0x144fe20000000011 */
[----:B------:R-:W-:-:S04]  /*0340*/  FFMA R10, R14, R10, R17 ;  /* 0x0000000a0e0a7223 */ /* 0x000fc80000000011 */
[----:B------:R-:W-:Y:S02]  /*0350*/  FSETP.GEU.AND P0, PT, R8, RZ, PT ;  /* 0x000000ff0800720b */ /* 0x000fe40003f0e000 */
[----:B------:R-:W-:Y:S02]  /*0360*/  FSETP.GEU.AND P1, PT, R10, RZ, PT ;  /* 0x000000ff0a00720b */ /* 0x000fe40003f2e000 */
[----:B------:R-:W-:Y:S02]  /*0370*/  FSEL R8, R8, RZ, P0 ;  /* 0x000000ff08087208 */ /* 0x000fe40000000000 */
[----:B------:R-:W-:Y:S01]  /*0380*/  FSEL R9, R10, RZ, P1 ;  /* 0x000000ff0a097208 */ /* 0x000fe20000800000 */
[----:B------:R-:W-:Y:S04]  /*0390*/  STG.E.64 desc[UR4][R2.64], R6 ;  /* 0x0000000602007986 */ /* 0x000fe8000c101b04 */
[----:B------:R-:W-:Y:S01]  /*03a0*/  STG.E.64 desc[UR4][R4.64], R8 ;  /* 0x0000000804007986 */ /* 0x000fe2000c101b04 */
[----:B------:R-:W-:Y:S05]  /*03b0*/  EXIT ;  /* 0x000000000000794d */ /* 0x000fea0003800000 */
.L_x_0:
[----:B------:R-:W-:-:S00]  /*03c0*/  BRA `(.L_x_0) ;  /* 0xfffffffc00fc7947 */ /* 0x000fc0000383ffff */
[----:B------:R-:W-:-:S00]  /*03d0*/  NOP ;  /* 0x0000000000007918 */ /* 0x000fc00000000000 */
        /* <DEDUP_REMOVED lines=10> */
.L_x_1:


//--------------------- .nv.global.init           --------------------------
	.section	.nv.global.init,"aw",@progbits
.nv.global.init:
	.type		_$_str,@object
	.size		_$_str,(_$_str_$_2 - _$_str)
_$_str:
        /*0000*/ 	.byte	0x5f, 0x5f, 0x43, 0x55, 0x44, 0x41, 0x5f, 0x46, 0x54, 0x5a, 0x00
	.type		_$_str_$_2,@object
	.size		_$_str_$_2,(.L_1 - _$_str_$_2)
_$_str_$_2:
        /*000b*/ 	.byte	0x5f, 0x5f, 0x43, 0x55, 0x44, 0x41, 0x5f, 0x50, 0x52, 0x45, 0x43, 0x5f, 0x53, 0x51, 0x52, 0x54
        /*001b*/ 	.byte	0x00
.L_1:


//--------------------- .nv.constant0.triton_poi_fused__native_batch_norm_legit_no_training_convolution_relu_5 --------------------------
	.section	.nv.constant0.triton_poi_fused__native_batch_norm_legit_no_training_convolution_relu_5,"a",@progbits
	.sectionflags	@""
	.align	4
.nv.constant0.triton_poi_fused__native_batch_norm_legit_no_training_convolution_relu_5:
	.zero		588
